//
// Generated by NVIDIA NVVM Compiler
//
// Compiler Build ID: CL-36424714
// Cuda compilation tools, release 13.0, V13.0.88
// Based on NVVM 20.0.0
//

.version 9.0
.target sm_100
.address_size 64

	// .globl	_Z7addPairPiS_
.extern .func  (.param .b32 func_retval0) vprintf
(
	.param .b64 vprintf_param_0,
	.param .b64 vprintf_param_1
)
;
.global .align 1 .b8 $str[20] = {65, 91, 37, 100, 93, 32, 43, 32, 65, 91, 37, 100, 93, 32, 61, 32, 37, 100, 10};

.visible .entry _Z7addPairPiS_(
	.param .u64 .ptr .align 1 _Z7addPairPiS__param_0,
	.param .u64 .ptr .align 1 _Z7addPairPiS__param_1
)
{
	.local .align 8 .b8 	__local_depot0[16];
	.reg .b64 	%SP;
	.reg .b64 	%SPL;
	.reg .pred 	%p<2>;
	.reg .b32 	%r<10>;
	.reg .b64 	%rd<11>;

	mov.u64 	%SPL, __local_depot0;
	cvta.local.u64 	%SP, %SPL;
	ld.param.u64 	%rd1, [_Z7addPairPiS__param_0];
	ld.param.u64 	%rd2, [_Z7addPairPiS__param_1];
	cvta.to.global.u64 	%rd3, %rd2;
	mov.u32 	%r3, %tid.x;
	shl.b32 	%r1, %r3, 1;
	or.b32  	%r2, %r1, 1;
	ld.global.u32 	%r4, [%rd3];
	setp.ge.s32 	%p1, %r2, %r4;
	@%p1 bra 	$L__BB0_2;
	add.u64 	%rd4, %SP, 0;
	add.u64 	%rd5, %SPL, 0;
	cvta.to.global.u64 	%rd6, %rd1;
	mul.wide.u32 	%rd7, %r1, 4;
	add.s64 	%rd8, %rd6, %rd7;
	ld.global.u32 	%r5, [%rd8];
	ld.global.u32 	%r6, [%rd8+4];
	add.s32 	%r7, %r6, %r5;
	st.local.v2.u32 	[%rd5], {%r1, %r2};
	st.local.u32 	[%rd5+8], %r7;
	mov.u64 	%rd9, $str;
	cvta.global.u64 	%rd10, %rd9;
	{ // callseq 0, 0
	.param .b64 param0;
	st.param.b64 	[param0], %rd10;
	.param .b64 param1;
	st.param.b64 	[param1], %rd4;
	.param .b32 retval0;
	call.uni (retval0), 
	vprintf, 
	(
	param0, 
	param1
	);
	ld.param.b32 	%r8, [retval0];
	} // callseq 0
$L__BB0_2:
	ret;

}


// ===== COMPILED SASS (sm_100) =====

	.target	sm_100

	.elftype	@"ET_EXEC"


//--------------------- .note.nv.tkinfo           --------------------------
	.section	.note.nv.tkinfo,"",@"SHT_NOTE"
	.sectionflags	@"SHF_NOTE_NV_TKINFO"
	.tkinfo
        /*0018*/ 	.word	0x00000002
        /*0030*/ 	.string	""
        /*0030*/ 	.string	"ptxas"
        /*0030*/ 	.string	"Cuda compilation tools, release 13.0, V13.0.88"
        /*0030*/ 	.string	"Build cuda_13.0.r13.0/compiler.36424714_0"
        /*0030*/ 	.string	"-arch sm_100 -m 64 "



//--------------------- .note.nv.cuinfo           --------------------------
	.section	.note.nv.cuinfo,"",@"SHT_NOTE"
	.sectionflags	@"SHF_NOTE_NV_CUINFO"
        /*0018*/ 	.short	0x0002
        /*001a*/ 	.short	0x0064
        /*001c*/ 	.short	0x0082
	.zero		2


//--------------------- .nv.info                  --------------------------
	.section	.nv.info,"",@"SHT_CUDA_INFO"
	.align	4


	//----- nvinfo : EIATTR_REGCOUNT
	.align		4
        /*0000*/ 	.byte	0x04, 0x2f
        /*0002*/ 	.short	(.L_2 - .L_1)
	.align		4
.L_1:
        /*0004*/ 	.word	index@(_Z7addPairPiS_)
        /*0008*/ 	.word	0x00000018


	//----- nvinfo : EIATTR_FRAME_SIZE
	.align		4
.L_2:
        /*000c*/ 	.byte	0x04, 0x11
        /*000e*/ 	.short	(.L_4 - .L_3)
	.align		4
.L_3:
        /*0010*/ 	.word	index@(_Z7addPairPiS_)
        /*0014*/ 	.word	0x00000010


	//----- nvinfo : EIATTR_MIN_STACK_SIZE
	.align		4
.L_4:
        /*0018*/ 	.byte	0x04, 0x12
        /*001a*/ 	.short	(.L_6 - .L_5)
	.align		4
.L_5:
        /*001c*/ 	.word	index@(_Z7addPairPiS_)
        /*0020*/ 	.word	0x00000010
.L_6:


//--------------------- .nv.compat                --------------------------
	.section	.nv.compat,"",@"SHT_CUDA_COMPAT_INFO"
	.align	4
        /*0000*/ 	.byte	0x02, 0x09, 0x00, 0x00, 0x02, 0x02, 0x01, 0x00, 0x02, 0x05, 0x05, 0x00, 0x03, 0x07, 0x01, 0x01
        /*0010*/ 	.byte	0x02, 0x03, 0x00, 0x00, 0x02, 0x06, 0x01, 0x00, 0x04, 0x0b, 0x08, 0x00, 0x09, 0x00, 0x00, 0x00
        /*0020*/ 	.byte	0x00, 0x00, 0x00, 0x00


//--------------------- .nv.info._Z7addPairPiS_   --------------------------
	.section	.nv.info._Z7addPairPiS_,"",@"SHT_CUDA_INFO"
	.sectionflags	@""
	.align	4


	//----- nvinfo : EIATTR_CUDA_API_VERSION
	.align		4
        /*0000*/ 	.byte	0x04, 0x37
        /*0002*/ 	.short	(.L_8 - .L_7)
.L_7:
        /*0004*/ 	.word	0x00000082


	//----- nvinfo : EIATTR_KPARAM_INFO
	.align		4
.L_8:
        /*0008*/ 	.byte	0x04, 0x17
        /*000a*/ 	.short	(.L_10 - .L_9)
.L_9:
        /*000c*/ 	.word	0x00000000
        /*0010*/ 	.short	0x0001
        /*0012*/ 	.short	0x0008
        /*0014*/ 	.byte	0x00, 0xf5, 0x21, 0x00


	//----- nvinfo : EIATTR_KPARAM_INFO
	.align		4
.L_10:
        /*0018*/ 	.byte	0x04, 0x17
        /*001a*/ 	.short	(.L_12 - .L_11)
.L_11:
        /*001c*/ 	.word	0x00000000
        /*0020*/ 	.short	0x0000
        /*0022*/ 	.short	0x0000
        /*0024*/ 	.byte	0x00, 0xf5, 0x21, 0x00


	//----- nvinfo : EIATTR_SPARSE_MMA_MASK
	.align		4
.L_12:
        /*0028*/ 	.byte	0x03, 0x50
        /*002a*/ 	.short	0x0000


	//----- nvinfo : EIATTR_MAXREG_COUNT
	.align		4
        /*002c*/ 	.byte	0x03, 0x1b
        /*002e*/ 	.short	0x00ff


	//----- nvinfo : EIATTR_EXTERNS
	.align		4
        /*0030*/ 	.byte	0x04, 0x0f
        /*0032*/ 	.short	(.L_14 - .L_13)


	//   ....[0]....
	.align		4
.L_13:
        /*0034*/ 	.word	index@(vprintf)


	//----- nvinfo : EIATTR_MERCURY_ISA_VERSION
	.align		4
.L_14:
        /*0038*/ 	.byte	0x03, 0x5f
        /*003a*/ 	.short	0x0101


	//----- nvinfo : EIATTR_VRC_CTA_INIT_COUNT
	.align		4
        /*003c*/ 	.byte	0x02, 0x4a
	.zero		1
	.zero		1


	//----- nvinfo : EIATTR_SYSCALL_OFFSETS
	.align		4
        /*0040*/ 	.byte	0x04, 0x46
        /*0042*/ 	.short	(.L_16 - .L_15)


	//   ....[0]....
.L_15:
        /*0044*/ 	.word	0x000001b0


	//----- nvinfo : EIATTR_EXIT_INSTR_OFFSETS
	.align		4
.L_16:
        /*0048*/ 	.byte	0x04, 0x1c
        /*004a*/ 	.short	(.L_18 - .L_17)


	//   ....[0]....
.L_17:
        /*004c*/ 	.word	0x000000d0


	//   ....[1]....
        /*0050*/ 	.word	0x000001c0


	//----- nvinfo : EIATTR_CRS_STACK_SIZE
	.align		4
.L_18:
        /*0054*/ 	.byte	0x04, 0x1e
        /*0056*/ 	.short	(.L_20 - .L_19)
.L_19:
        /*0058*/ 	.word	0x00000000


	//----- nvinfo : EIATTR_CBANK_PARAM_SIZE
	.align		4
.L_20:
        /*005c*/ 	.byte	0x03, 0x19
        /*005e*/ 	.short	0x0010


	//----- nvinfo : EIATTR_PARAM_CBANK
	.align		4
        /*0060*/ 	.byte	0x04, 0x0a
        /*0062*/ 	.short	(.L_22 - .L_21)
	.align		4
.L_21:
        /*0064*/ 	.word	index@(.nv.constant0._Z7addPairPiS_)
        /*0068*/ 	.short	0x0380
        /*006a*/ 	.short	0x0010


	//----- nvinfo : EIATTR_SW_WAR
	.align		4
.L_22:
        /*006c*/ 	.byte	0x04, 0x36
        /*006e*/ 	.short	(.L_24 - .L_23)
.L_23:
        /*0070*/ 	.word	0x00000008
.L_24:


//--------------------- .nv.callgraph             --------------------------
	.section	.nv.callgraph,"",@"SHT_CUDA_CALLGRAPH"
	.align	4
	.sectionentsize	8
	.align		4
        /*0000*/ 	.word	0x00000000
	.align		4
        /*0004*/ 	.word	0xffffffff
	.align		4
        /*0008*/ 	.word	index@(_Z7addPairPiS_)
	.align		4
        /*000c*/ 	.word	index@(vprintf)
	.align		4
        /*0010*/ 	.word	0x00000000
	.align		4
        /*0014*/ 	.word	0xfffffffe
	.align		4
        /*0018*/ 	.word	0x00000000
	.align		4
        /*001c*/ 	.word	0xfffffffd
	.align		4
        /*0020*/ 	.word	0x00000000
	.align		4
        /*0024*/ 	.word	0xfffffffc


//--------------------- .nv.constant4             --------------------------
	.section	.nv.constant4,"a",@progbits
	.align	8
	.align		8
.nv.constant4:
        /*0000*/ 	.dword	vprintf
	.align		8
        /*0008*/ 	.dword	$str


//--------------------- .text._Z7addPairPiS_      --------------------------
	.section	.text._Z7addPairPiS_,"ax",@progbits
	.align	128
        .global         _Z7addPairPiS_
        .type           _Z7addPairPiS_,@function
        .size           _Z7addPairPiS_,(.L_x_2 - _Z7addPairPiS_)
        .other          _Z7addPairPiS_,@"STO_CUDA_ENTRY STV_DEFAULT"
_Z7addPairPiS_:
.text._Z7addPairPiS_:
[----:B------:R-:W0:Y:S08]  /*0000*/  LDC R1, c[0x0][0x37c] ;  /* 0x0000df00ff017b82 */ /* 0x000e300000000800 */
[----:B------:R-:W1:Y:S01]  /*0010*/  LDC.64 R4, c[0x0][0x388] ;  /* 0x0000e200ff047b82 */ /* 0x000e620000000a00 */
[----:B------:R-:W1:Y:S01]  /*0020*/  LDCU.64 UR4, c[0x0][0x358] ;  /* 0x00006b00ff0477ac */ /* 0x000e620008000a00 */
[----:B0-----:R-:W-:Y:S01]  /*0030*/  VIADD R1, R1, 0xfffffff0 ;  /* 0xfffffff001017836 */ /* 0x001fe20000000000 */
[----:B-1----:R-:W2:Y:S01]  /*0040*/  LDG.E R4, desc[UR4][R4.64] ;  /* 0x0000000404047981 */ /* 0x002ea2000c1e1900 */
[----:B------:R-:W0:Y:S01]  /*0050*/  LDCU UR6, c[0x0][0x2f8] ;  /* 0x00005f00ff0677ac */ /* 0x000e220008000800 */
[----:B------:R-:W1:Y:S01]  /*0060*/  S2R R2, SR_TID.X ;  /* 0x0000000000027919 */ /* 0x000e620000002100 */
[----:B------:R-:W3:Y:S01]  /*0070*/  LDCU UR7, c[0x0][0x2fc] ;  /* 0x00005f80ff0777ac */ /* 0x000ee20008000800 */
[----:B0-----:R-:W-:-:S05]  /*0080*/  IADD3 R6, P1, PT, R1, UR6, RZ ;  /* 0x0000000601067c10 */ /* 0x001fca000ff3e0ff */
[----:B---3--:R-:W-:Y:S02]  /*0090*/  IMAD.X R7, RZ, RZ, UR7, P1 ;  /* 0x00000007ff077e24 */ /* 0x008fe400088e06ff */
[----:B-1----:R-:W-:-:S05]  /*00a0*/  IMAD.SHL.U32 R2, R2, 0x2, RZ ;  /* 0x0000000202027824 */ /* 0x002fca00078e00ff */
[----:B------:R-:W-:-:S04]  /*00b0*/  IADD3 R3, PT, PT, R2, 0x1, RZ ;  /* 0x0000000102037810 */ /* 0x000fc80007ffe0ff */
[----:B--2---:R-:W-:-:S13]  /*00c0*/  ISETP.GE.AND P0, PT, R3, R4, PT ;  /* 0x000000040300720c */ /* 0x004fda0003f06270 */
[----:B------:R-:W-:Y:S05]  /*00d0*/  @P0 EXIT ;  /* 0x000000000000094d */ /* 0x000fea0003800000 */
[----:B------:R-:W0:Y:S02]  /*00e0*/  LDC.64 R8, c[0x0][0x380] ;  /* 0x0000e000ff087b82 */ /* 0x000e240000000a00 */
[----:B0-----:R-:W-:-:S05]  /*00f0*/  IMAD.WIDE.U32 R8, R2, 0x4, R8 ;  /* 0x0000000402087825 */ /* 0x001fca00078e0008 */
[----:B------:R-:W2:Y:S04]  /*0100*/  LDG.E R0, desc[UR4][R8.64] ;  /* 0x0000000408007981 */ /* 0x000ea8000c1e1900 */
[----:B------:R-:W2:Y:S01]  /*0110*/  LDG.E R5, desc[UR4][R8.64+0x4] ;  /* 0x0000040408057981 */ /* 0x000ea2000c1e1900 */
[----:B------:R-:W-:Y:S01]  /*0120*/  MOV R10, 0x0 ;  /* 0x00000000000a7802 */ /* 0x000fe20000000f00 */
[----:B------:R-:W0:Y:S02]  /*0130*/  LDCU.64 UR4, c[0x4][0x8] ;  /* 0x01000100ff0477ac */ /* 0x000e240008000a00 */
[----:B------:R1:W-:Y:S03]  /*0140*/  STL.64 [R1], R2 ;  /* 0x0000000201007387 */ /* 0x0003e60000100a00 */
[----:B------:R-:W3:Y:S01]  /*0150*/  LDC.64 R10, c[0x4][R10] ;  /* 0x010000000a0a7b82 */ /* 0x000ee20000000a00 */
[----:B0-----:R-:W-:Y:S01]  /*0160*/  IMAD.U32 R4, RZ, RZ, UR4 ;  /* 0x00000004ff047e24 */ /* 0x001fe2000f8e00ff */
[----:B--2---:R-:W-:-:S02]  /*0170*/  IADD3 R0, PT, PT, R0, R5, RZ ;  /* 0x0000000500007210 */ /* 0x004fc40007ffe0ff */
[----:B------:R-:W-:-:S03]  /*0180*/  MOV R5, UR5 ;  /* 0x0000000500057c02 */ /* 0x000fc60008000f00 */
[----:B---3--:R1:W-:Y:S04]  /*0190*/  STL [R1+0x8], R0 ;  /* 0x0000080001007387 */ /* 0x0083e80000100800 */
[----:B------:R-:W-:-:S07]  /*01a0*/  LEPC R20, `(.L_x_0) ;  /* 0x000000001014794e */ /* 0x000fce0000000000 */
[----:B-1----:R-:W-:Y:S05]  /*01b0*/  CALL.ABS.NOINC R10 ;  /* 0x000000000a007343 */ /* 0x002fea0003c00000 */
.L_x_0:
[----:B------:R-:W-:Y:S05]  /*01c0*/  EXIT ;  /* 0x000000000000794d */ /* 0x000fea0003800000 */
.L_x_1:
[----:B------:R-:W-:-:S00]  /*01d0*/  BRA `(.L_x_1) ;  /* 0xfffffffc00fc7947 */ /* 0x000fc0000383ffff */
[----:B------:R-:W-:-:S00]  /*01e0*/  NOP ;  /* 0x0000000000007918 */ /* 0x000fc00000000000 */
        /* <DEDUP_REMOVED lines=9> */
.L_x_2:


//--------------------- .nv.global.init           --------------------------
	.section	.nv.global.init,"aw",@progbits
.nv.global.init:
	.type		$str,@object
	.size		$str,(.L_0 - $str)
$str:
        /*0000*/ 	.byte	0x41, 0x5b, 0x25, 0x64, 0x5d, 0x20, 0x2b, 0x20, 0x41, 0x5b, 0x25, 0x64, 0x5d, 0x20, 0x3d, 0x20
        /*0010*/ 	.byte	0x25, 0x64, 0x0a, 0x00
.L_0:


//--------------------- .nv.shared.reserved.0     --------------------------
	.section	.nv.shared.reserved.0,"aw",@nobits
	.weak		__nv_reservedSMEM_offset_0_alias
	.size		__nv_reservedSMEM_offset_0_alias, 0, 64
	.other		__nv_reservedSMEM_offset_0_alias,@"STO_CUDA_RESERVED_SHARED STV_DEFAULT"
__nv_reservedSMEM_offset_0_alias:
	.zero		0
	.zero		64


//--------------------- .nv.constant0._Z7addPairPiS_ --------------------------
	.section	.nv.constant0._Z7addPairPiS_,"a",@progbits
	.sectionflags	@""
	.align	4
.nv.constant0._Z7addPairPiS_:
	.zero		912


//--------------------- SYMBOLS --------------------------

	.type		.nv.reservedSmem.offset0,@object
	.size		.nv.reservedSmem.offset0,0x4
	.type		vprintf,@function
